//
// Generated by NVIDIA NVVM Compiler
//
// Compiler Build ID: CL-36424714
// Cuda compilation tools, release 13.0, V13.0.88
// Based on NVVM 20.0.0
//

.version 9.0
.target sm_100
.address_size 64

	// .globl	_Z10cudaSumOnePfS_i
// _ZZ10cudaSumOnePfS_iE10partialSum has been demoted
// _ZZ10cudaSumTwoPfS_iE10partialSum has been demoted

.visible .entry _Z10cudaSumOnePfS_i(
	.param .u64 .ptr .align 1 _Z10cudaSumOnePfS_i_param_0,
	.param .u64 .ptr .align 1 _Z10cudaSumOnePfS_i_param_1,
	.param .u32 _Z10cudaSumOnePfS_i_param_2
)
{
	.reg .pred 	%p<6>;
	.reg .b32 	%r<17>;
	.reg .b32 	%f<6>;
	.reg .b64 	%rd<9>;
	// demoted variable
	.shared .align 4 .b8 _ZZ10cudaSumOnePfS_iE10partialSum[4096];
	ld.param.u64 	%rd1, [_Z10cudaSumOnePfS_i_param_0];
	ld.param.u64 	%rd2, [_Z10cudaSumOnePfS_i_param_1];
	ld.param.u32 	%r8, [_Z10cudaSumOnePfS_i_param_2];
	mov.u32 	%r1, %tid.x;
	mov.u32 	%r2, %ntid.x;
	mov.u32 	%r3, %ctaid.x;
	mad.lo.s32 	%r4, %r2, %r3, %r1;
	setp.ge.s32 	%p1, %r4, %r8;
	@%p1 bra 	$L__BB0_8;
	cvta.to.global.u64 	%rd3, %rd1;
	mul.wide.s32 	%rd4, %r4, 4;
	add.s64 	%rd5, %rd3, %rd4;
	ld.global.f32 	%f1, [%rd5];
	shl.b32 	%r9, %r1, 2;
	mov.u32 	%r10, _ZZ10cudaSumOnePfS_iE10partialSum;
	add.s32 	%r5, %r10, %r9;
	st.shared.f32 	[%r5], %f1;
	bar.sync 	0;
	setp.lt.u32 	%p2, %r2, 2;
	@%p2 bra 	$L__BB0_6;
	mov.b32 	%r16, 1;
$L__BB0_3:
	shl.b32 	%r7, %r16, 1;
	add.s32 	%r12, %r7, -1;
	and.b32  	%r13, %r12, %r1;
	setp.ne.s32 	%p3, %r13, 0;
	@%p3 bra 	$L__BB0_5;
	shl.b32 	%r14, %r16, 2;
	add.s32 	%r15, %r5, %r14;
	ld.shared.f32 	%f2, [%r15];
	ld.shared.f32 	%f3, [%r5];
	add.f32 	%f4, %f2, %f3;
	st.shared.f32 	[%r5], %f4;
$L__BB0_5:
	bar.sync 	0;
	setp.lt.u32 	%p4, %r7, %r2;
	mov.u32 	%r16, %r7;
	@%p4 bra 	$L__BB0_3;
$L__BB0_6:
	setp.ne.s32 	%p5, %r1, 0;
	@%p5 bra 	$L__BB0_8;
	ld.shared.f32 	%f5, [_ZZ10cudaSumOnePfS_iE10partialSum];
	cvta.to.global.u64 	%rd6, %rd2;
	mul.wide.u32 	%rd7, %r3, 4;
	add.s64 	%rd8, %rd6, %rd7;
	st.global.f32 	[%rd8], %f5;
$L__BB0_8:
	ret;

}
	// .globl	_Z10cudaSumTwoPfS_i
.visible .entry _Z10cudaSumTwoPfS_i(
	.param .u64 .ptr .align 1 _Z10cudaSumTwoPfS_i_param_0,
	.param .u64 .ptr .align 1 _Z10cudaSumTwoPfS_i_param_1,
	.param .u32 _Z10cudaSumTwoPfS_i_param_2
)
{
	.reg .pred 	%p<6>;
	.reg .b32 	%r<14>;
	.reg .b32 	%f<6>;
	.reg .b64 	%rd<9>;
	// demoted variable
	.shared .align 4 .b8 _ZZ10cudaSumTwoPfS_iE10partialSum[4096];
	ld.param.u64 	%rd1, [_Z10cudaSumTwoPfS_i_param_0];
	ld.param.u64 	%rd2, [_Z10cudaSumTwoPfS_i_param_1];
	ld.param.u32 	%r8, [_Z10cudaSumTwoPfS_i_param_2];
	mov.u32 	%r1, %tid.x;
	mov.u32 	%r13, %ntid.x;
	mov.u32 	%r3, %ctaid.x;
	mad.lo.s32 	%r4, %r13, %r3, %r1;
	setp.ge.s32 	%p1, %r4, %r8;
	@%p1 bra 	$L__BB1_7;
	cvta.to.global.u64 	%rd3, %rd1;
	mul.wide.s32 	%rd4, %r4, 4;
	add.s64 	%rd5, %rd3, %rd4;
	ld.global.f32 	%f1, [%rd5];
	shl.b32 	%r9, %r1, 2;
	mov.u32 	%r10, _ZZ10cudaSumTwoPfS_iE10partialSum;
	add.s32 	%r5, %r10, %r9;
	st.shared.f32 	[%r5], %f1;
	bar.sync 	0;
	setp.lt.u32 	%p2, %r13, 2;
	@%p2 bra 	$L__BB1_5;
$L__BB1_2:
	shr.u32 	%r7, %r13, 1;
	setp.ge.u32 	%p3, %r1, %r7;
	@%p3 bra 	$L__BB1_4;
	shl.b32 	%r11, %r7, 2;
	add.s32 	%r12, %r5, %r11;
	ld.shared.f32 	%f2, [%r12];
	ld.shared.f32 	%f3, [%r5];
	add.f32 	%f4, %f2, %f3;
	st.shared.f32 	[%r5], %f4;
$L__BB1_4:
	bar.sync 	0;
	setp.gt.u32 	%p4, %r13, 3;
	mov.u32 	%r13, %r7;
	@%p4 bra 	$L__BB1_2;
$L__BB1_5:
	setp.ne.s32 	%p5, %r1, 0;
	@%p5 bra 	$L__BB1_7;
	ld.shared.f32 	%f5, [_ZZ10cudaSumTwoPfS_iE10partialSum];
	cvta.to.global.u64 	%rd6, %rd2;
	mul.wide.u32 	%rd7, %r3, 4;
	add.s64 	%rd8, %rd6, %rd7;
	st.global.f32 	[%rd8], %f5;
$L__BB1_7:
	ret;

}
	// .globl	_Z12cudaSumThreePfS_i
.visible .entry _Z12cudaSumThreePfS_i(
	.param .u64 .ptr .align 1 _Z12cudaSumThreePfS_i_param_0,
	.param .u64 .ptr .align 1 _Z12cudaSumThreePfS_i_param_1,
	.param .u32 _Z12cudaSumThreePfS_i_param_2
)
{
	.reg .pred 	%p<6>;
	.reg .b32 	%r<13>;
	.reg .b32 	%f<5>;
	.reg .b64 	%rd<13>;

	ld.param.u64 	%rd4, [_Z12cudaSumThreePfS_i_param_0];
	ld.param.u64 	%rd3, [_Z12cudaSumThreePfS_i_param_1];
	ld.param.u32 	%r6, [_Z12cudaSumThreePfS_i_param_2];
	cvta.to.global.u64 	%rd5, %rd4;
	mov.u32 	%r1, %tid.x;
	mov.u32 	%r2, %ntid.x;
	mov.u32 	%r3, %ctaid.x;
	mul.lo.s32 	%r7, %r2, %r3;
	add.s32 	%r8, %r7, %r1;
	mul.wide.u32 	%rd6, %r7, 4;
	add.s64 	%rd1, %rd5, %rd6;
	bar.sync 	0;
	setp.ge.s32 	%p1, %r8, %r6;
	@%p1 bra 	$L__BB2_8;
	setp.lt.u32 	%p2, %r2, 2;
	@%p2 bra 	$L__BB2_6;
	mul.wide.u32 	%rd7, %r1, 4;
	add.s64 	%rd2, %rd1, %rd7;
	mov.b32 	%r12, 1;
$L__BB2_3:
	shl.b32 	%r5, %r12, 1;
	add.s32 	%r10, %r5, -1;
	and.b32  	%r11, %r10, %r1;
	setp.ne.s32 	%p3, %r11, 0;
	@%p3 bra 	$L__BB2_5;
	mul.wide.s32 	%rd8, %r12, 4;
	add.s64 	%rd9, %rd2, %rd8;
	ld.global.f32 	%f1, [%rd9];
	ld.global.f32 	%f2, [%rd2];
	add.f32 	%f3, %f1, %f2;
	st.global.f32 	[%rd2], %f3;
$L__BB2_5:
	bar.sync 	0;
	setp.lt.u32 	%p4, %r5, %r2;
	mov.u32 	%r12, %r5;
	@%p4 bra 	$L__BB2_3;
$L__BB2_6:
	setp.ne.s32 	%p5, %r1, 0;
	@%p5 bra 	$L__BB2_8;
	ld.global.f32 	%f4, [%rd1];
	cvta.to.global.u64 	%rd10, %rd3;
	mul.wide.u32 	%rd11, %r3, 4;
	add.s64 	%rd12, %rd10, %rd11;
	st.global.f32 	[%rd12], %f4;
$L__BB2_8:
	ret;

}
	// .globl	_Z11cudaSumFourPfS_i
.visible .entry _Z11cudaSumFourPfS_i(
	.param .u64 .ptr .align 1 _Z11cudaSumFourPfS_i_param_0,
	.param .u64 .ptr .align 1 _Z11cudaSumFourPfS_i_param_1,
	.param .u32 _Z11cudaSumFourPfS_i_param_2
)
{
	.reg .pred 	%p<6>;
	.reg .b32 	%r<10>;
	.reg .b32 	%f<5>;
	.reg .b64 	%rd<13>;

	ld.param.u64 	%rd4, [_Z11cudaSumFourPfS_i_param_0];
	ld.param.u64 	%rd3, [_Z11cudaSumFourPfS_i_param_1];
	ld.param.u32 	%r6, [_Z11cudaSumFourPfS_i_param_2];
	cvta.to.global.u64 	%rd5, %rd4;
	mov.u32 	%r1, %tid.x;
	mov.u32 	%r9, %ntid.x;
	mov.u32 	%r3, %ctaid.x;
	mul.lo.s32 	%r7, %r9, %r3;
	add.s32 	%r8, %r7, %r1;
	mul.wide.u32 	%rd6, %r7, 4;
	add.s64 	%rd1, %rd5, %rd6;
	bar.sync 	0;
	setp.ge.s32 	%p1, %r8, %r6;
	@%p1 bra 	$L__BB3_8;
	setp.lt.u32 	%p2, %r9, 2;
	@%p2 bra 	$L__BB3_6;
	mul.wide.u32 	%rd7, %r1, 4;
	add.s64 	%rd2, %rd1, %rd7;
$L__BB3_3:
	shr.u32 	%r5, %r9, 1;
	setp.ge.u32 	%p3, %r1, %r5;
	@%p3 bra 	$L__BB3_5;
	mul.wide.u32 	%rd8, %r5, 4;
	add.s64 	%rd9, %rd2, %rd8;
	ld.global.f32 	%f1, [%rd9];
	ld.global.f32 	%f2, [%rd2];
	add.f32 	%f3, %f1, %f2;
	st.global.f32 	[%rd2], %f3;
$L__BB3_5:
	bar.sync 	0;
	setp.gt.u32 	%p4, %r9, 3;
	mov.u32 	%r9, %r5;
	@%p4 bra 	$L__BB3_3;
$L__BB3_6:
	setp.ne.s32 	%p5, %r1, 0;
	@%p5 bra 	$L__BB3_8;
	ld.global.f32 	%f4, [%rd1];
	cvta.to.global.u64 	%rd10, %rd3;
	mul.wide.u32 	%rd11, %r3, 4;
	add.s64 	%rd12, %rd10, %rd11;
	st.global.f32 	[%rd12], %f4;
$L__BB3_8:
	ret;

}


// ===== COMPILED SASS (sm_100) =====

	.target	sm_100

	.elftype	@"ET_EXEC"


//--------------------- .note.nv.tkinfo           --------------------------
	.section	.note.nv.tkinfo,"",@"SHT_NOTE"
	.sectionflags	@"SHF_NOTE_NV_TKINFO"
	.tkinfo
        /*0018*/ 	.word	0x00000002
        /*0030*/ 	.string	""
        /*0030*/ 	.string	"ptxas"
        /*0030*/ 	.string	"Cuda compilation tools, release 13.0, V13.0.88"
        /*0030*/ 	.string	"Build cuda_13.0.r13.0/compiler.36424714_0"
        /*0030*/ 	.string	"-arch sm_100 -m 64 "



//--------------------- .note.nv.cuinfo           --------------------------
	.section	.note.nv.cuinfo,"",@"SHT_NOTE"
	.sectionflags	@"SHF_NOTE_NV_CUINFO"
        /*0018*/ 	.short	0x0002
        /*001a*/ 	.short	0x0064
        /*001c*/ 	.short	0x0082
	.zero		2


//--------------------- .nv.info                  --------------------------
	.section	.nv.info,"",@"SHT_CUDA_INFO"
	.align	4


	//----- nvinfo : EIATTR_REGCOUNT
	.align		4
        /*0000*/ 	.byte	0x04, 0x2f
        /*0002*/ 	.short	(.L_1 - .L_0)
	.align		4
.L_0:
        /*0004*/ 	.word	index@(_Z10cudaSumOnePfS_i)
        /*0008*/ 	.word	0x0000000b


	//----- nvinfo : EIATTR_FRAME_SIZE
	.align		4
.L_1:
        /*000c*/ 	.byte	0x04, 0x11
        /*000e*/ 	.short	(.L_3 - .L_2)
	.align		4
.L_2:
        /*0010*/ 	.word	index@(_Z10cudaSumOnePfS_i)
        /*0014*/ 	.word	0x00000000


	//----- nvinfo : EIATTR_REGCOUNT
	.align		4
.L_3:
        /*0018*/ 	.byte	0x04, 0x2f
        /*001a*/ 	.short	(.L_5 - .L_4)
	.align		4
.L_4:
        /*001c*/ 	.word	index@(_Z10cudaSumTwoPfS_i)
        /*0020*/ 	.word	0x0000000b


	//----- nvinfo : EIATTR_FRAME_SIZE
	.align		4
.L_5:
        /*0024*/ 	.byte	0x04, 0x11
        /*0026*/ 	.short	(.L_7 - .L_6)
	.align		4
.L_6:
        /*0028*/ 	.word	index@(_Z10cudaSumTwoPfS_i)
        /*002c*/ 	.word	0x00000000


	//----- nvinfo : EIATTR_REGCOUNT
	.align		4
.L_7:
        /*0030*/ 	.byte	0x04, 0x2f
        /*0032*/ 	.short	(.L_9 - .L_8)
	.align		4
.L_8:
        /*0034*/ 	.word	index@(_Z12cudaSumThreePfS_i)
        /*0038*/ 	.word	0x00000010


	//----- nvinfo : EIATTR_FRAME_SIZE
	.align		4
.L_9:
        /*003c*/ 	.byte	0x04, 0x11
        /*003e*/ 	.short	(.L_11 - .L_10)
	.align		4
.L_10:
        /*0040*/ 	.word	index@(_Z12cudaSumThreePfS_i)
        /*0044*/ 	.word	0x00000000


	//----- nvinfo : EIATTR_REGCOUNT
	.align		4
.L_11:
        /*0048*/ 	.byte	0x04, 0x2f
        /*004a*/ 	.short	(.L_13 - .L_12)
	.align		4
.L_12:
        /*004c*/ 	.word	index@(_Z11cudaSumFourPfS_i)
        /*0050*/ 	.word	0x00000010


	//----- nvinfo : EIATTR_FRAME_SIZE
	.align		4
.L_13:
        /*0054*/ 	.byte	0x04, 0x11
        /*0056*/ 	.short	(.L_15 - .L_14)
	.align		4
.L_14:
        /*0058*/ 	.word	index@(_Z11cudaSumFourPfS_i)
        /*005c*/ 	.word	0x00000000


	//----- nvinfo : EIATTR_MIN_STACK_SIZE
	.align		4
.L_15:
        /*0060*/ 	.byte	0x04, 0x12
        /*0062*/ 	.short	(.L_17 - .L_16)
	.align		4
.L_16:
        /*0064*/ 	.word	index@(_Z11cudaSumFourPfS_i)
        /*0068*/ 	.word	0x00000000


	//----- nvinfo : EIATTR_MIN_STACK_SIZE
	.align		4
.L_17:
        /*006c*/ 	.byte	0x04, 0x12
        /*006e*/ 	.short	(.L_19 - .L_18)
	.align		4
.L_18:
        /*0070*/ 	.word	index@(_Z12cudaSumThreePfS_i)
        /*0074*/ 	.word	0x00000000


	//----- nvinfo : EIATTR_MIN_STACK_SIZE
	.align		4
.L_19:
        /*0078*/ 	.byte	0x04, 0x12
        /*007a*/ 	.short	(.L_21 - .L_20)
	.align		4
.L_20:
        /*007c*/ 	.word	index@(_Z10cudaSumTwoPfS_i)
        /*0080*/ 	.word	0x00000000


	//----- nvinfo : EIATTR_MIN_STACK_SIZE
	.align		4
.L_21:
        /*0084*/ 	.byte	0x04, 0x12
        /*0086*/ 	.short	(.L_23 - .L_22)
	.align		4
.L_22:
        /*0088*/ 	.word	index@(_Z10cudaSumOnePfS_i)
        /*008c*/ 	.word	0x00000000
.L_23:


//--------------------- .nv.compat                --------------------------
	.section	.nv.compat,"",@"SHT_CUDA_COMPAT_INFO"
	.align	4
        /*0000*/ 	.byte	0x02, 0x09, 0x00, 0x00, 0x02, 0x02, 0x01, 0x00, 0x02, 0x05, 0x05, 0x00, 0x03, 0x07, 0x01, 0x01
        /*0010*/ 	.byte	0x02, 0x03, 0x00, 0x00, 0x02, 0x06, 0x01, 0x00, 0x04, 0x0b, 0x08, 0x00, 0x09, 0x00, 0x00, 0x00
        /*0020*/ 	.byte	0x00, 0x00, 0x00, 0x00


//--------------------- .nv.info._Z11cudaSumFourPfS_i --------------------------
	.section	.nv.info._Z11cudaSumFourPfS_i,"",@"SHT_CUDA_INFO"
	.sectionflags	@""
	.align	4


	//----- nvinfo : EIATTR_CUDA_API_VERSION
	.align		4
        /*0000*/ 	.byte	0x04, 0x37
        /*0002*/ 	.short	(.L_25 - .L_24)
.L_24:
        /*0004*/ 	.word	0x00000082


	//----- nvinfo : EIATTR_KPARAM_INFO
	.align		4
.L_25:
        /*0008*/ 	.byte	0x04, 0x17
        /*000a*/ 	.short	(.L_27 - .L_26)
.L_26:
        /*000c*/ 	.word	0x00000000
        /*0010*/ 	.short	0x0002
        /*0012*/ 	.short	0x0010
        /*0014*/ 	.byte	0x00, 0xf0, 0x11, 0x00


	//----- nvinfo : EIATTR_KPARAM_INFO
	.align		4
.L_27:
        /*0018*/ 	.byte	0x04, 0x17
        /*001a*/ 	.short	(.L_29 - .L_28)
.L_28:
        /*001c*/ 	.word	0x00000000
        /*0020*/ 	.short	0x0001
        /*0022*/ 	.short	0x0008
        /*0024*/ 	.byte	0x00, 0xf5, 0x21, 0x00


	//----- nvinfo : EIATTR_KPARAM_INFO
	.align		4
.L_29:
        /*0028*/ 	.byte	0x04, 0x17
        /*002a*/ 	.short	(.L_31 - .L_30)
.L_30:
        /*002c*/ 	.word	0x00000000
        /*0030*/ 	.short	0x0000
        /*0032*/ 	.short	0x0000
        /*0034*/ 	.byte	0x00, 0xf5, 0x21, 0x00


	//----- nvinfo : EIATTR_SPARSE_MMA_MASK
	.align		4
.L_31:
        /*0038*/ 	.byte	0x03, 0x50
        /*003a*/ 	.short	0x0000


	//----- nvinfo : EIATTR_MAXREG_COUNT
	.align		4
        /*003c*/ 	.byte	0x03, 0x1b
        /*003e*/ 	.short	0x00ff


	//----- nvinfo : EIATTR_NUM_BARRIERS
	.align		4
        /*0040*/ 	.byte	0x02, 0x4c
        /*0042*/ 	.byte	0x01
	.zero		1


	//----- nvinfo : EIATTR_MERCURY_ISA_VERSION
	.align		4
        /*0044*/ 	.byte	0x03, 0x5f
        /*0046*/ 	.short	0x0101


	//----- nvinfo : EIATTR_VRC_CTA_INIT_COUNT
	.align		4
        /*0048*/ 	.byte	0x02, 0x4a
	.zero		1
	.zero		1


	//----- nvinfo : EIATTR_EXIT_INSTR_OFFSETS
	.align		4
        /*004c*/ 	.byte	0x04, 0x1c
        /*004e*/ 	.short	(.L_33 - .L_32)


	//   ....[0]....
.L_32:
        /*0050*/ 	.word	0x000000b0


	//   ....[1]....
        /*0054*/ 	.word	0x00000200


	//   ....[2]....
        /*0058*/ 	.word	0x00000250


	//----- nvinfo : EIATTR_CRS_STACK_SIZE
	.align		4
.L_33:
        /*005c*/ 	.byte	0x04, 0x1e
        /*005e*/ 	.short	(.L_35 - .L_34)
.L_34:
        /*0060*/ 	.word	0x00000000


	//----- nvinfo : EIATTR_CBANK_PARAM_SIZE
	.align		4
.L_35:
        /*0064*/ 	.byte	0x03, 0x19
        /*0066*/ 	.short	0x0014


	//----- nvinfo : EIATTR_PARAM_CBANK
	.align		4
        /*0068*/ 	.byte	0x04, 0x0a
        /*006a*/ 	.short	(.L_37 - .L_36)
	.align		4
.L_36:
        /*006c*/ 	.word	index@(.nv.constant0._Z11cudaSumFourPfS_i)
        /*0070*/ 	.short	0x0380
        /*0072*/ 	.short	0x0014


	//----- nvinfo : EIATTR_SW_WAR
	.align		4
.L_37:
        /*0074*/ 	.byte	0x04, 0x36
        /*0076*/ 	.short	(.L_39 - .L_38)
.L_38:
        /*0078*/ 	.word	0x00000008
.L_39:


//--------------------- .nv.info._Z12cudaSumThreePfS_i --------------------------
	.section	.nv.info._Z12cudaSumThreePfS_i,"",@"SHT_CUDA_INFO"
	.sectionflags	@""
	.align	4


	//----- nvinfo : EIATTR_CUDA_API_VERSION
	.align		4
        /*0000*/ 	.byte	0x04, 0x37
        /*0002*/ 	.short	(.L_41 - .L_40)
.L_40:
        /*0004*/ 	.word	0x00000082


	//----- nvinfo : EIATTR_KPARAM_INFO
	.align		4
.L_41:
        /*0008*/ 	.byte	0x04, 0x17
        /*000a*/ 	.short	(.L_43 - .L_42)
.L_42:
        /*000c*/ 	.word	0x00000000
        /*0010*/ 	.short	0x0002
        /*0012*/ 	.short	0x0010
        /*0014*/ 	.byte	0x00, 0xf0, 0x11, 0x00


	//----- nvinfo : EIATTR_KPARAM_INFO
	.align		4
.L_43:
        /*0018*/ 	.byte	0x04, 0x17
        /*001a*/ 	.short	(.L_45 - .L_44)
.L_44:
        /*001c*/ 	.word	0x00000000
        /*0020*/ 	.short	0x0001
        /*0022*/ 	.short	0x0008
        /*0024*/ 	.byte	0x00, 0xf5, 0x21, 0x00


	//----- nvinfo : EIATTR_KPARAM_INFO
	.align		4
.L_45:
        /*0028*/ 	.byte	0x04, 0x17
        /*002a*/ 	.short	(.L_47 - .L_46)
.L_46:
        /*002c*/ 	.word	0x00000000
        /*0030*/ 	.short	0x0000
        /*0032*/ 	.short	0x0000
        /*0034*/ 	.byte	0x00, 0xf5, 0x21, 0x00


	//----- nvinfo : EIATTR_SPARSE_MMA_MASK
	.align		4
.L_47:
        /*0038*/ 	.byte	0x03, 0x50
        /*003a*/ 	.short	0x0000


	//----- nvinfo : EIATTR_MAXREG_COUNT
	.align		4
        /*003c*/ 	.byte	0x03, 0x1b
        /*003e*/ 	.short	0x00ff


	//----- nvinfo : EIATTR_NUM_BARRIERS
	.align		4
        /*0040*/ 	.byte	0x02, 0x4c
        /*0042*/ 	.byte	0x01
	.zero		1


	//----- nvinfo : EIATTR_MERCURY_ISA_VERSION
	.align		4
        /*0044*/ 	.byte	0x03, 0x5f
        /*0046*/ 	.short	0x0101


	//----- nvinfo : EIATTR_VRC_CTA_INIT_COUNT
	.align		4
        /*0048*/ 	.byte	0x02, 0x4a
	.zero		1
	.zero		1


	//----- nvinfo : EIATTR_EXIT_INSTR_OFFSETS
	.align		4
        /*004c*/ 	.byte	0x04, 0x1c
        /*004e*/ 	.short	(.L_49 - .L_48)


	//   ....[0]....
.L_48:
        /*0050*/ 	.word	0x000000a0


	//   ....[1]....
        /*0054*/ 	.word	0x00000210


	//   ....[2]....
        /*0058*/ 	.word	0x00000260


	//----- nvinfo : EIATTR_CRS_STACK_SIZE
	.align		4
.L_49:
        /*005c*/ 	.byte	0x04, 0x1e
        /*005e*/ 	.short	(.L_51 - .L_50)
.L_50:
        /*0060*/ 	.word	0x00000000


	//----- nvinfo : EIATTR_CBANK_PARAM_SIZE
	.align		4
.L_51:
        /*0064*/ 	.byte	0x03, 0x19
        /*0066*/ 	.short	0x0014


	//----- nvinfo : EIATTR_PARAM_CBANK
	.align		4
        /*0068*/ 	.byte	0x04, 0x0a
        /*006a*/ 	.short	(.L_53 - .L_52)
	.align		4
.L_52:
        /*006c*/ 	.word	index@(.nv.constant0._Z12cudaSumThreePfS_i)
        /*0070*/ 	.short	0x0380
        /*0072*/ 	.short	0x0014


	//----- nvinfo : EIATTR_SW_WAR
	.align		4
.L_53:
        /*0074*/ 	.byte	0x04, 0x36
        /*0076*/ 	.short	(.L_55 - .L_54)
.L_54:
        /*0078*/ 	.word	0x00000008
.L_55:


//--------------------- .nv.info._Z10cudaSumTwoPfS_i --------------------------
	.section	.nv.info._Z10cudaSumTwoPfS_i,"",@"SHT_CUDA_INFO"
	.sectionflags	@""
	.align	4


	//----- nvinfo : EIATTR_CUDA_API_VERSION
	.align		4
        /*0000*/ 	.byte	0x04, 0x37
        /*0002*/ 	.short	(.L_57 - .L_56)
.L_56:
        /*0004*/ 	.word	0x00000082


	//----- nvinfo : EIATTR_KPARAM_INFO
	.align		4
.L_57:
        /*0008*/ 	.byte	0x04, 0x17
        /*000a*/ 	.short	(.L_59 - .L_58)
.L_58:
        /*000c*/ 	.word	0x00000000
        /*0010*/ 	.short	0x0002
        /*0012*/ 	.short	0x0010
        /*0014*/ 	.byte	0x00, 0xf0, 0x11, 0x00


	//----- nvinfo : EIATTR_KPARAM_INFO
	.align		4
.L_59:
        /*0018*/ 	.byte	0x04, 0x17
        /*001a*/ 	.short	(.L_61 - .L_60)
.L_60:
        /*001c*/ 	.word	0x00000000
        /*0020*/ 	.short	0x0001
        /*0022*/ 	.short	0x0008
        /*0024*/ 	.byte	0x00, 0xf5, 0x21, 0x00


	//----- nvinfo : EIATTR_KPARAM_INFO
	.align		4
.L_61:
        /*0028*/ 	.byte	0x04, 0x17
        /*002a*/ 	.short	(.L_63 - .L_62)
.L_62:
        /*002c*/ 	.word	0x00000000
        /*0030*/ 	.short	0x0000
        /*0032*/ 	.short	0x0000
        /*0034*/ 	.byte	0x00, 0xf5, 0x21, 0x00


	//----- nvinfo : EIATTR_SPARSE_MMA_MASK
	.align		4
.L_63:
        /*0038*/ 	.byte	0x03, 0x50
        /*003a*/ 	.short	0x0000


	//----- nvinfo : EIATTR_MAXREG_COUNT
	.align		4
        /*003c*/ 	.byte	0x03, 0x1b
        /*003e*/ 	.short	0x00ff


	//----- nvinfo : EIATTR_NUM_BARRIERS
	.align		4
        /*0040*/ 	.byte	0x02, 0x4c
        /*0042*/ 	.byte	0x01
	.zero		1


	//----- nvinfo : EIATTR_MERCURY_ISA_VERSION
	.align		4
        /*0044*/ 	.byte	0x03, 0x5f
        /*0046*/ 	.short	0x0101


	//----- nvinfo : EIATTR_VRC_CTA_INIT_COUNT
	.align		4
        /*0048*/ 	.byte	0x02, 0x4a
	.zero		1
	.zero		1


	//----- nvinfo : EIATTR_EXIT_INSTR_OFFSETS
	.align		4
        /*004c*/ 	.byte	0x04, 0x1c
        /*004e*/ 	.short	(.L_65 - .L_64)


	//   ....[0]....
.L_64:
        /*0050*/ 	.word	0x00000080


	//   ....[1]....
        /*0054*/ 	.word	0x00000210


	//   ....[2]....
        /*0058*/ 	.word	0x00000290


	//----- nvinfo : EIATTR_CBANK_PARAM_SIZE
	.align		4
.L_65:
        /*005c*/ 	.byte	0x03, 0x19
        /*005e*/ 	.short	0x0014


	//----- nvinfo : EIATTR_PARAM_CBANK
	.align		4
        /*0060*/ 	.byte	0x04, 0x0a
        /*0062*/ 	.short	(.L_67 - .L_66)
	.align		4
.L_66:
        /*0064*/ 	.word	index@(.nv.constant0._Z10cudaSumTwoPfS_i)
        /*0068*/ 	.short	0x0380
        /*006a*/ 	.short	0x0014


	//----- nvinfo : EIATTR_SW_WAR
	.align		4
.L_67:
        /*006c*/ 	.byte	0x04, 0x36
        /*006e*/ 	.short	(.L_69 - .L_68)
.L_68:
        /*0070*/ 	.word	0x00000008
.L_69:


//--------------------- .nv.info._Z10cudaSumOnePfS_i --------------------------
	.section	.nv.info._Z10cudaSumOnePfS_i,"",@"SHT_CUDA_INFO"
	.sectionflags	@""
	.align	4


	//----- nvinfo : EIATTR_CUDA_API_VERSION
	.align		4
        /*0000*/ 	.byte	0x04, 0x37
        /*0002*/ 	.short	(.L_71 - .L_70)
.L_70:
        /*0004*/ 	.word	0x00000082


	//----- nvinfo : EIATTR_KPARAM_INFO
	.align		4
.L_71:
        /*0008*/ 	.byte	0x04, 0x17
        /*000a*/ 	.short	(.L_73 - .L_72)
.L_72:
        /*000c*/ 	.word	0x00000000
        /*0010*/ 	.short	0x0002
        /*0012*/ 	.short	0x0010
        /*0014*/ 	.byte	0x00, 0xf0, 0x11, 0x00


	//----- nvinfo : EIATTR_KPARAM_INFO
	.align		4
.L_73:
        /*0018*/ 	.byte	0x04, 0x17
        /*001a*/ 	.short	(.L_75 - .L_74)
.L_74:
        /*001c*/ 	.word	0x00000000
        /*0020*/ 	.short	0x0001
        /*0022*/ 	.short	0x0008
        /*0024*/ 	.byte	0x00, 0xf5, 0x21, 0x00


	//----- nvinfo : EIATTR_KPARAM_INFO
	.align		4
.L_75:
        /*0028*/ 	.byte	0x04, 0x17
        /*002a*/ 	.short	(.L_77 - .L_76)
.L_76:
        /*002c*/ 	.word	0x00000000
        /*0030*/ 	.short	0x0000
        /*0032*/ 	.short	0x0000
        /*0034*/ 	.byte	0x00, 0xf5, 0x21, 0x00


	//----- nvinfo : EIATTR_SPARSE_MMA_MASK
	.align		4
.L_77:
        /*0038*/ 	.byte	0x03, 0x50
        /*003a*/ 	.short	0x0000


	//----- nvinfo : EIATTR_MAXREG_COUNT
	.align		4
        /*003c*/ 	.byte	0x03, 0x1b
        /*003e*/ 	.short	0x00ff


	//----- nvinfo : EIATTR_NUM_BARRIERS
	.align		4
        /*0040*/ 	.byte	0x02, 0x4c
        /*0042*/ 	.byte	0x01
	.zero		1


	//----- nvinfo : EIATTR_MERCURY_ISA_VERSION
	.align		4
        /*0044*/ 	.byte	0x03, 0x5f
        /*0046*/ 	.short	0x0101


	//----- nvinfo : EIATTR_VRC_CTA_INIT_COUNT
	.align		4
        /*0048*/ 	.byte	0x02, 0x4a
	.zero		1
	.zero		1


	//----- nvinfo : EIATTR_EXIT_INSTR_OFFSETS
	.align		4
        /*004c*/ 	.byte	0x04, 0x1c
        /*004e*/ 	.short	(.L_79 - .L_78)


	//   ....[0]....
.L_78:
        /*0050*/ 	.word	0x00000070


	//   ....[1]....
        /*0054*/ 	.word	0x00000220


	//   ....[2]....
        /*0058*/ 	.word	0x000002a0


	//----- nvinfo : EIATTR_CBANK_PARAM_SIZE
	.align		4
.L_79:
        /*005c*/ 	.byte	0x03, 0x19
        /*005e*/ 	.short	0x0014


	//----- nvinfo : EIATTR_PARAM_CBANK
	.align		4
        /*0060*/ 	.byte	0x04, 0x0a
        /*0062*/ 	.short	(.L_81 - .L_80)
	.align		4
.L_80:
        /*0064*/ 	.word	index@(.nv.constant0._Z10cudaSumOnePfS_i)
        /*0068*/ 	.short	0x0380
        /*006a*/ 	.short	0x0014


	//----- nvinfo : EIATTR_SW_WAR
	.align		4
.L_81:
        /*006c*/ 	.byte	0x04, 0x36
        /*006e*/ 	.short	(.L_83 - .L_82)
.L_82:
        /*0070*/ 	.word	0x00000008
.L_83:


//--------------------- .nv.callgraph             --------------------------
	.section	.nv.callgraph,"",@"SHT_CUDA_CALLGRAPH"
	.align	4
	.sectionentsize	8
	.align		4
        /*0000*/ 	.word	0x00000000
	.align		4
        /*0004*/ 	.word	0xffffffff
	.align		4
        /*0008*/ 	.word	0x00000000
	.align		4
        /*000c*/ 	.word	0xfffffffe
	.align		4
        /*0010*/ 	.word	0x00000000
	.align		4
        /*0014*/ 	.word	0xfffffffd
	.align		4
        /*0018*/ 	.word	0x00000000
	.align		4
        /*001c*/ 	.word	0xfffffffc


//--------------------- .text._Z11cudaSumFourPfS_i --------------------------
	.section	.text._Z11cudaSumFourPfS_i,"ax",@progbits
	.align	128
        .global         _Z11cudaSumFourPfS_i
        .type           _Z11cudaSumFourPfS_i,@function
        .size           _Z11cudaSumFourPfS_i,(.L_x_16 - _Z11cudaSumFourPfS_i)
        .other          _Z11cudaSumFourPfS_i,@"STO_CUDA_ENTRY STV_DEFAULT"
_Z11cudaSumFourPfS_i:
.text._Z11cudaSumFourPfS_i:
[----:B------:R-:W-:Y:S01]  /*0000*/  LDC R1, c[0x0][0x37c] ;  /* 0x0000df00ff017b82 */ /* 0x000fe20000000800 */
[----:B------:R-:W0:Y:S01]  /*0010*/  S2R R11, SR_CTAID.X ;  /* 0x00000000000b7919 */ /* 0x000e220000002500 */
[----:B------:R-:W0:Y:S06]  /*0020*/  LDCU UR4, c[0x0][0x360] ;  /* 0x00006c00ff0477ac */ /* 0x000e2c0008000800 */
[----:B------:R-:W1:Y:S01]  /*0030*/  LDC.64 R2, c[0x0][0x380] ;  /* 0x0000e000ff027b82 */ /* 0x000e620000000a00 */
[----:B------:R-:W2:Y:S01]  /*0040*/  S2R R8, SR_TID.X ;  /* 0x0000000000087919 */ /* 0x000ea20000002100 */
[----:B------:R-:W3:Y:S01]  /*0050*/  LDCU UR5, c[0x0][0x390] ;  /* 0x00007200ff0577ac */ /* 0x000ee20008000800 */
[----:B0-----:R-:W-:-:S05]  /*0060*/  IMAD R5, R11, UR4, RZ ;  /* 0x000000040b057c24 */ /* 0x001fca000f8e02ff */
[----:B--2---:R-:W-:Y:S01]  /*0070*/  IADD3 R0, PT, PT, R5, R8, RZ ;  /* 0x0000000805007210 */ /* 0x004fe20007ffe0ff */
[----:B------:R-:W-:Y:S03]  /*0080*/  BAR.SYNC.DEFER_BLOCKING 0x0 ;  /* 0x0000000000007b1d */ /* 0x000fe60000010000 */
[----:B---3--:R-:W-:Y:S02]  /*0090*/  ISETP.GE.AND P0, PT, R0, UR5, PT ;  /* 0x0000000500007c0c */ /* 0x008fe4000bf06270 */
[----:B------:R-:W-:-:S11]  /*00a0*/  MOV R0, UR4 ;  /* 0x0000000400007c02 */ /* 0x000fd60008000f00 */
[----:B-1----:R-:W-:Y:S05]  /*00b0*/  @P0 EXIT ;  /* 0x000000000000094d */ /* 0x002fea0003800000 */
[----:B------:R-:W-:Y:S01]  /*00c0*/  ISETP.GE.U32.AND P0, PT, R0, 0x2, PT ;  /* 0x000000020000780c */ /* 0x000fe20003f06070 */
[----:B------:R-:W0:Y:S01]  /*00d0*/  LDCU.64 UR4, c[0x0][0x358] ;  /* 0x00006b00ff0477ac */ /* 0x000e220008000a00 */
[----:B------:R-:W-:-:S11]  /*00e0*/  IMAD.WIDE.U32 R2, R5, 0x4, R2 ;  /* 0x0000000405027825 */ /* 0x000fd600078e0002 */
[----:B------:R-:W-:Y:S05]  /*00f0*/  @!P0 BRA `(.L_x_0) ;  /* 0x00000000003c8947 */ /* 0x000fea0003800000 */
[----:B------:R-:W-:-:S07]  /*0100*/  IMAD.WIDE.U32 R4, R8, 0x4, R2 ;  /* 0x0000000408047825 */ /* 0x000fce00078e0002 */
.L_x_3:
[----:B------:R-:W-:Y:S01]  /*0110*/  SHF.R.U32.HI R13, RZ, 0x1, R0 ;  /* 0x00000001ff0d7819 */ /* 0x000fe20000011600 */
[----:B------:R-:W-:Y:S03]  /*0120*/  BSSY.RECONVERGENT B0, `(.L_x_1) ;  /* 0x0000008000007945 */ /* 0x000fe60003800200 */
[----:B------:R-:W-:-:S13]  /*0130*/  ISETP.GE.U32.AND P0, PT, R8, R13, PT ;  /* 0x0000000d0800720c */ /* 0x000fda0003f06070 */
[----:B-1----:R-:W-:Y:S05]  /*0140*/  @P0 BRA `(.L_x_2) ;  /* 0x0000000000140947 */ /* 0x002fea0003800000 */
[----:B------:R-:W-:Y:S01]  /*0150*/  IMAD.WIDE.U32 R6, R13, 0x4, R4 ;  /* 0x000000040d067825 */ /* 0x000fe200078e0004 */
[----:B0-----:R-:W2:Y:S05]  /*0160*/  LDG.E R9, desc[UR4][R4.64] ;  /* 0x0000000404097981 */ /* 0x001eaa000c1e1900 */
[----:B------:R-:W2:Y:S02]  /*0170*/  LDG.E R6, desc[UR4][R6.64] ;  /* 0x0000000406067981 */ /* 0x000ea4000c1e1900 */
[----:B--2---:R-:W-:-:S05]  /*0180*/  FADD R9, R6, R9 ;  /* 0x0000000906097221 */ /* 0x004fca0000000000 */
[----:B------:R1:W-:Y:S02]  /*0190*/  STG.E desc[UR4][R4.64], R9 ;  /* 0x0000000904007986 */ /* 0x0003e4000c101904 */
.L_x_2:
[----:B0-----:R-:W-:Y:S05]  /*01a0*/  BSYNC.RECONVERGENT B0 ;  /* 0x0000000000007941 */ /* 0x001fea0003800200 */
.L_x_1:
[----:B------:R-:W-:Y:S01]  /*01b0*/  BAR.SYNC.DEFER_BLOCKING 0x0 ;  /* 0x0000000000007b1d */ /* 0x000fe20000010000 */
[----:B------:R-:W-:Y:S02]  /*01c0*/  ISETP.GT.U32.AND P0, PT, R0, 0x3, PT ;  /* 0x000000030000780c */ /* 0x000fe40003f04070 */
[----:B------:R-:W-:-:S11]  /*01d0*/  MOV R0, R13 ;  /* 0x0000000d00007202 */ /* 0x000fd60000000f00 */
[----:B------:R-:W-:Y:S05]  /*01e0*/  @P0 BRA `(.L_x_3) ;  /* 0xfffffffc00c80947 */ /* 0x000fea000383ffff */
.L_x_0:
[----:B------:R-:W-:-:S13]  /*01f0*/  ISETP.NE.AND P0, PT, R8, RZ, PT ;  /* 0x000000ff0800720c */ /* 0x000fda0003f05270 */
[----:B0-----:R-:W-:Y:S05]  /*0200*/  @P0 EXIT ;  /* 0x000000000000094d */ /* 0x001fea0003800000 */
[----:B------:R-:W2:Y:S01]  /*0210*/  LDG.E R3, desc[UR4][R2.64] ;  /* 0x0000000402037981 */ /* 0x000ea2000c1e1900 */
[----:B-1----:R-:W0:Y:S02]  /*0220*/  LDC.64 R4, c[0x0][0x388] ;  /* 0x0000e200ff047b82 */ /* 0x002e240000000a00 */
[----:B0-----:R-:W-:-:S05]  /*0230*/  IMAD.WIDE.U32 R4, R11, 0x4, R4 ;  /* 0x000000040b047825 */ /* 0x001fca00078e0004 */
[----:B--2---:R-:W-:Y:S01]  /*0240*/  STG.E desc[UR4][R4.64], R3 ;  /* 0x0000000304007986 */ /* 0x004fe2000c101904 */
[----:B------:R-:W-:Y:S05]  /*0250*/  EXIT ;  /* 0x000000000000794d */ /* 0x000fea0003800000 */
.L_x_4:
[----:B------:R-:W-:-:S00]  /*0260*/  BRA `(.L_x_4) ;  /* 0xfffffffc00fc7947 */ /* 0x000fc0000383ffff */
[----:B------:R-:W-:-:S00]  /*0270*/  NOP ;  /* 0x0000000000007918 */ /* 0x000fc00000000000 */
        /* <DEDUP_REMOVED lines=8> */
.L_x_16:


//--------------------- .text._Z12cudaSumThreePfS_i --------------------------
	.section	.text._Z12cudaSumThreePfS_i,"ax",@progbits
	.align	128
        .global         _Z12cudaSumThreePfS_i
        .type           _Z12cudaSumThreePfS_i,@function
        .size           _Z12cudaSumThreePfS_i,(.L_x_17 - _Z12cudaSumThreePfS_i)
        .other          _Z12cudaSumThreePfS_i,@"STO_CUDA_ENTRY STV_DEFAULT"
_Z12cudaSumThreePfS_i:
.text._Z12cudaSumThreePfS_i:
        /* <DEDUP_REMOVED lines=9> */
[----:B---3--:R-:W-:-:S13]  /*0090*/  ISETP.GE.AND P0, PT, R0, UR5, PT ;  /* 0x0000000500007c0c */ /* 0x008fda000bf06270 */
[----:B-1----:R-:W-:Y:S05]  /*00a0*/  @P0 EXIT ;  /* 0x000000000000094d */ /* 0x002fea0003800000 */
[----:B------:R-:W-:Y:S01]  /*00b0*/  UISETP.GE.U32.AND UP0, UPT, UR4, 0x2, UPT ;  /* 0x000000020400788c */ /* 0x000fe2000bf06070 */
[----:B------:R-:W-:Y:S01]  /*00c0*/  IMAD.WIDE.U32 R2, R5, 0x4, R2 ;  /* 0x0000000405027825 */ /* 0x000fe200078e0002 */
[----:B------:R-:W0:Y:S07]  /*00d0*/  LDCU.64 UR6, c[0x0][0x358] ;  /* 0x00006b00ff0677ac */ /* 0x000e2e0008000a00 */
[----:B------:R-:W-:Y:S05]  /*00e0*/  BRA.U !UP0, `(.L_x_5) ;  /* 0x0000000108447547 */ /* 0x000fea000b800000 */
[----:B------:R-:W-:Y:S02]  /*00f0*/  HFMA2 R7, -RZ, RZ, 0, 5.9604644775390625e-08 ;  /* 0x00000001ff077431 */ /* 0x000fe400000001ff */
[----:B------:R-:W-:-:S07]  /*0100*/  IMAD.WIDE.U32 R4, R11, 0x4, R2 ;  /* 0x000000040b047825 */ /* 0x000fce00078e0002 */
.L_x_8:
[----:B------:R-:W-:Y:S01]  /*0110*/  SHF.L.U32 R8, R7, 0x1, RZ ;  /* 0x0000000107087819 */ /* 0x000fe200000006ff */
[----:B------:R-:W-:Y:S03]  /*0120*/  BSSY.RECONVERGENT B0, `(.L_x_6) ;  /* 0x0000009000007945 */ /* 0x000fe60003800200 */
[----:B------:R-:W-:-:S04]  /*0130*/  IADD3 R0, PT, PT, R8, -0x1, RZ ;  /* 0xffffffff08007810 */ /* 0x000fc80007ffe0ff */
[----:B------:R-:W-:-:S13]  /*0140*/  LOP3.LUT P0, RZ, R0, R11, RZ, 0xc0, !PT ;  /* 0x0000000b00ff7212 */ /* 0x000fda000780c0ff */
[----:B-1----:R-:W-:Y:S05]  /*0150*/  @P0 BRA `(.L_x_7) ;  /* 0x0000000000140947 */ /* 0x002fea0003800000 */
[----:B------:R-:W-:Y:S01]  /*0160*/  IMAD.WIDE R6, R7, 0x4, R4 ;  /* 0x0000000407067825 */ /* 0x000fe200078e0204 */
[----:B0-----:R-:W2:Y:S05]  /*0170*/  LDG.E R9, desc[UR6][R4.64] ;  /* 0x0000000604097981 */ /* 0x001eaa000c1e1900 */
[----:B------:R-:W2:Y:S02]  /*0180*/  LDG.E R6, desc[UR6][R6.64] ;  /* 0x0000000606067981 */ /* 0x000ea4000c1e1900 */
[----:B--2---:R-:W-:-:S05]  /*0190*/  FADD R9, R6, R9 ;  /* 0x0000000906097221 */ /* 0x004fca0000000000 */
[----:B------:R1:W-:Y:S02]  /*01a0*/  STG.E desc[UR6][R4.64], R9 ;  /* 0x0000000904007986 */ /* 0x0003e4000c101906 */
.L_x_7:
[----:B0-----:R-:W-:Y:S05]  /*01b0*/  BSYNC.RECONVERGENT B0 ;  /* 0x0000000000007941 */ /* 0x001fea0003800200 */
.L_x_6:
[----:B------:R-:W-:Y:S01]  /*01c0*/  BAR.SYNC.DEFER_BLOCKING 0x0 ;  /* 0x0000000000007b1d */ /* 0x000fe20000010000 */
[----:B------:R-:W-:Y:S02]  /*01d0*/  ISETP.GE.U32.AND P0, PT, R8, UR4, PT ;  /* 0x0000000408007c0c */ /* 0x000fe4000bf06070 */
[----:B------:R-:W-:-:S11]  /*01e0*/  MOV R7, R8 ;  /* 0x0000000800077202 */ /* 0x000fd60000000f00 */
[----:B------:R-:W-:Y:S05]  /*01f0*/  @!P0 BRA `(.L_x_8) ;  /* 0xfffffffc00c48947 */ /* 0x000fea000383ffff */
.L_x_5:
[----:B------:R-:W-:-:S13]  /*0200*/  ISETP.NE.AND P0, PT, R11, RZ, PT ;  /* 0x000000ff0b00720c */ /* 0x000fda0003f05270 */
[----:B0-----:R-:W-:Y:S05]  /*0210*/  @P0 EXIT ;  /* 0x000000000000094d */ /* 0x001fea0003800000 */
[----:B------:R-:W2:Y:S01]  /*0220*/  LDG.E R3, desc[UR6][R2.64] ;  /* 0x0000000602037981 */ /* 0x000ea2000c1e1900 */
[----:B-1----:R-:W0:Y:S02]  /*0230*/  LDC.64 R4, c[0x0][0x388] ;  /* 0x0000e200ff047b82 */ /* 0x002e240000000a00 */
[----:B0-----:R-:W-:-:S05]  /*0240*/  IMAD.WIDE.U32 R4, R13, 0x4, R4 ;  /* 0x000000040d047825 */ /* 0x001fca00078e0004 */
[----:B--2---:R-:W-:Y:S01]  /*0250*/  STG.E desc[UR6][R4.64], R3 ;  /* 0x0000000304007986 */ /* 0x004fe2000c101906 */
[----:B------:R-:W-:Y:S05]  /*0260*/  EXIT ;  /* 0x000000000000794d */ /* 0x000fea0003800000 */
.L_x_9:
        /* <DEDUP_REMOVED lines=9> */
.L_x_17:


//--------------------- .text._Z10cudaSumTwoPfS_i --------------------------
	.section	.text._Z10cudaSumTwoPfS_i,"ax",@progbits
	.align	128
        .global         _Z10cudaSumTwoPfS_i
        .type           _Z10cudaSumTwoPfS_i,@function
        .size           _Z10cudaSumTwoPfS_i,(.L_x_18 - _Z10cudaSumTwoPfS_i)
        .other          _Z10cudaSumTwoPfS_i,@"STO_CUDA_ENTRY STV_DEFAULT"
_Z10cudaSumTwoPfS_i:
.text._Z10cudaSumTwoPfS_i:
[----:B------:R-:W-:Y:S01]  /*0000*/  LDC R1, c[0x0][0x37c] ;  /* 0x0000df00ff017b82 */ /* 0x000fe20000000800 */
[----:B------:R-:W0:Y:S01]  /*0010*/  S2R R6, SR_TID.X ;  /* 0x0000000000067919 */ /* 0x000e220000002100 */
[----:B------:R-:W1:Y:S01]  /*0020*/  LDCU UR4, c[0x0][0x360] ;  /* 0x00006c00ff0477ac */ /* 0x000e620008000800 */
[----:B------:R-:W0:Y:S01]  /*0030*/  S2R R7, SR_CTAID.X ;  /* 0x0000000000077919 */ /* 0x000e220000002500 */
[----:B------:R-:W2:Y:S01]  /*0040*/  LDCU UR5, c[0x0][0x390] ;  /* 0x00007200ff0577ac */ /* 0x000ea20008000800 */
[----:B-1----:R-:W-:Y:S02]  /*0050*/  IMAD.U32 R0, RZ, RZ, UR4 ;  /* 0x00000004ff007e24 */ /* 0x002fe4000f8e00ff */
[----:B0-----:R-:W-:-:S05]  /*0060*/  IMAD R5, R7, UR4, R6 ;  /* 0x0000000407057c24 */ /* 0x001fca000f8e0206 */
[----:B--2---:R-:W-:-:S13]  /*0070*/  ISETP.GE.AND P0, PT, R5, UR5, PT ;  /* 0x0000000505007c0c */ /* 0x004fda000bf06270 */
[----:B------:R-:W-:Y:S05]  /*0080*/  @P0 EXIT ;  /* 0x000000000000094d */ /* 0x000fea0003800000 */
[----:B------:R-:W0:Y:S01]  /*0090*/  LDC.64 R2, c[0x0][0x380] ;  /* 0x0000e000ff027b82 */ /* 0x000e220000000a00 */
[----:B------:R-:W1:Y:S01]  /*00a0*/  LDCU.64 UR6, c[0x0][0x358] ;  /* 0x00006b00ff0677ac */ /* 0x000e620008000a00 */
[----:B0-----:R-:W-:-:S06]  /*00b0*/  IMAD.WIDE R2, R5, 0x4, R2 ;  /* 0x0000000405027825 */ /* 0x001fcc00078e0202 */
[----:B-1----:R-:W2:Y:S01]  /*00c0*/  LDG.E R2, desc[UR6][R2.64] ;  /* 0x0000000602027981 */ /* 0x002ea2000c1e1900 */
[----:B------:R-:W0:Y:S01]  /*00d0*/  S2UR UR5, SR_CgaCtaId ;  /* 0x00000000000579c3 */ /* 0x000e220000008800 */
[----:B------:R-:W-:Y:S01]  /*00e0*/  UMOV UR4, 0x400 ;  /* 0x0000040000047882 */ /* 0x000fe20000000000 */
[----:B------:R-:W-:Y:S02]  /*00f0*/  ISETP.GE.U32.AND P1, PT, R0, 0x2, PT ;  /* 0x000000020000780c */ /* 0x000fe40003f26070 */
[----:B------:R-:W-:Y:S01]  /*0100*/  ISETP.NE.AND P0, PT, R6, RZ, PT ;  /* 0x000000ff0600720c */ /* 0x000fe20003f05270 */
[----:B0-----:R-:W-:-:S06]  /*0110*/  ULEA UR4, UR5, UR4, 0x18 ;  /* 0x0000000405047291 */ /* 0x001fcc000f8ec0ff */
[----:B------:R-:W-:-:S05]  /*0120*/  LEA R5, R6, UR4, 0x2 ;  /* 0x0000000406057c11 */ /* 0x000fca000f8e10ff */
[----:B--2---:R0:W-:Y:S01]  /*0130*/  STS [R5], R2 ;  /* 0x0000000205007388 */ /* 0x0041e20000000800 */
[----:B------:R-:W-:Y:S06]  /*0140*/  BAR.SYNC.DEFER_BLOCKING 0x0 ;  /* 0x0000000000007b1d */ /* 0x000fec0000010000 */
[----:B------:R-:W-:Y:S05]  /*0150*/  @!P1 BRA `(.L_x_10) ;  /* 0x00000000002c9947 */ /* 0x000fea0003800000 */
.L_x_11:
[----:B------:R-:W-:-:S04]  /*0160*/  SHF.R.U32.HI R8, RZ, 0x1, R0 ;  /* 0x00000001ff087819 */ /* 0x000fc80000011600 */
[----:B------:R-:W-:-:S13]  /*0170*/  ISETP.GE.U32.AND P1, PT, R6, R8, PT ;  /* 0x000000080600720c */ /* 0x000fda0003f26070 */
[----:B0-----:R-:W-:Y:S01]  /*0180*/  @!P1 IMAD R2, R8, 0x4, R5 ;  /* 0x0000000408029824 */ /* 0x001fe200078e0205 */
[----:B------:R-:W-:Y:S05]  /*0190*/  @!P1 LDS R3, [R5] ;  /* 0x0000000005039984 */ /* 0x000fea0000000800 */
[----:B------:R-:W0:Y:S02]  /*01a0*/  @!P1 LDS R2, [R2] ;  /* 0x0000000002029984 */ /* 0x000e240000000800 */
[----:B0-----:R-:W-:-:S05]  /*01b0*/  @!P1 FADD R4, R2, R3 ;  /* 0x0000000302049221 */ /* 0x001fca0000000000 */
[----:B------:R1:W-:Y:S01]  /*01c0*/  @!P1 STS [R5], R4 ;  /* 0x0000000405009388 */ /* 0x0003e20000000800 */
[----:B------:R-:W-:Y:S01]  /*01d0*/  BAR.SYNC.DEFER_BLOCKING 0x0 ;  /* 0x0000000000007b1d */ /* 0x000fe20000010000 */
[----:B------:R-:W-:Y:S01]  /*01e0*/  ISETP.GT.U32.AND P1, PT, R0, 0x3, PT ;  /* 0x000000030000780c */ /* 0x000fe20003f24070 */
[----:B------:R-:W-:-:S12]  /*01f0*/  IMAD.MOV.U32 R0, RZ, RZ, R8 ;  /* 0x000000ffff007224 */ /* 0x000fd800078e0008 */
[----:B-1----:R-:W-:Y:S05]  /*0200*/  @P1 BRA `(.L_x_11) ;  /* 0xfffffffc00d41947 */ /* 0x002fea000383ffff */
.L_x_10:
[----:B------:R-:W-:Y:S05]  /*0210*/  @P0 EXIT ;  /* 0x000000000000094d */ /* 0x000fea0003800000 */
[----:B------:R-:W1:Y:S01]  /*0220*/  S2UR UR5, SR_CgaCtaId ;  /* 0x00000000000579c3 */ /* 0x000e620000008800 */
[----:B------:R-:W-:-:S07]  /*0230*/  UMOV UR4, 0x400 ;  /* 0x0000040000047882 */ /* 0x000fce0000000000 */
[----:B0-----:R-:W0:Y:S01]  /*0240*/  LDC.64 R2, c[0x0][0x388] ;  /* 0x0000e200ff027b82 */ /* 0x001e220000000a00 */
[----:B-1----:R-:W-:Y:S01]  /*0250*/  ULEA UR4, UR5, UR4, 0x18 ;  /* 0x0000000405047291 */ /* 0x002fe2000f8ec0ff */
[----:B0-----:R-:W-:-:S08]  /*0260*/  IMAD.WIDE.U32 R2, R7, 0x4, R2 ;  /* 0x0000000407027825 */ /* 0x001fd000078e0002 */
[----:B------:R-:W0:Y:S04]  /*0270*/  LDS R5, [UR4] ;  /* 0x00000004ff057984 */ /* 0x000e280008000800 */
[----:B0-----:R-:W-:Y:S01]  /*0280*/  STG.E desc[UR6][R2.64], R5 ;  /* 0x0000000502007986 */ /* 0x001fe2000c101906 */
[----:B------:R-:W-:Y:S05]  /*0290*/  EXIT ;  /* 0x000000000000794d */ /* 0x000fea0003800000 */
.L_x_12:
        /* <DEDUP_REMOVED lines=14> */
.L_x_18:


//--------------------- .text._Z10cudaSumOnePfS_i --------------------------
	.section	.text._Z10cudaSumOnePfS_i,"ax",@progbits
	.align	128
        .global         _Z10cudaSumOnePfS_i
        .type           _Z10cudaSumOnePfS_i,@function
        .size           _Z10cudaSumOnePfS_i,(.L_x_19 - _Z10cudaSumOnePfS_i)
        .other          _Z10cudaSumOnePfS_i,@"STO_CUDA_ENTRY STV_DEFAULT"
_Z10cudaSumOnePfS_i:
.text._Z10cudaSumOnePfS_i:
[----:B------:R-:W-:Y:S01]  /*0000*/  LDC R1, c[0x0][0x37c] ;  /* 0x0000df00ff017b82 */ /* 0x000fe20000000800 */
[----:B------:R-:W0:Y:S01]  /*0010*/  S2R R7, SR_TID.X ;  /* 0x0000000000077919 */ /* 0x000e220000002100 */
[----:B------:R-:W0:Y:S01]  /*0020*/  LDCU UR8, c[0x0][0x360] ;  /* 0x00006c00ff0877ac */ /* 0x000e220008000800 */
[----:B------:R-:W0:Y:S01]  /*0030*/  S2R R6, SR_CTAID.X ;  /* 0x0000000000067919 */ /* 0x000e220000002500 */
[----:B------:R-:W1:Y:S01]  /*0040*/  LDCU UR4, c[0x0][0x390] ;  /* 0x00007200ff0477ac */ /* 0x000e620008000800 */
[----:B0-----:R-:W-:-:S05]  /*0050*/  IMAD R5, R6, UR8, R7 ;  /* 0x0000000806057c24 */ /* 0x001fca000f8e0207 */
[----:B-1----:R-:W-:-:S13]  /*0060*/  ISETP.GE.AND P0, PT, R5, UR4, PT ;  /* 0x0000000405007c0c */ /* 0x002fda000bf06270 */
[----:B------:R-:W-:Y:S05]  /*0070*/  @P0 EXIT ;  /* 0x000000000000094d */ /* 0x000fea0003800000 */
[----:B------:R-:W0:Y:S01]  /*0080*/  LDC.64 R2, c[0x0][0x380] ;  /* 0x0000e000ff027b82 */ /* 0x000e220000000a00 */
[----:B------:R-:W1:Y:S01]  /*0090*/  LDCU.64 UR6, c[0x0][0x358] ;  /* 0x00006b00ff0677ac */ /* 0x000e620008000a00 */
[----:B0-----:R-:W-:-:S06]  /*00a0*/  IMAD.WIDE R2, R5, 0x4, R2 ;  /* 0x0000000405027825 */ /* 0x001fcc00078e0202 */
[----:B-1----:R-:W2:Y:S01]  /*00b0*/  LDG.E R2, desc[UR6][R2.64] ;  /* 0x0000000602027981 */ /* 0x002ea2000c1e1900 */
[----:B------:R-:W0:Y:S01]  /*00c0*/  S2UR UR5, SR_CgaCtaId ;  /* 0x00000000000579c3 */ /* 0x000e220000008800 */
[----:B------:R-:W-:Y:S01]  /*00d0*/  UMOV UR4, 0x400 ;  /* 0x0000040000047882 */ /* 0x000fe20000000000 */
[----:B------:R-:W-:Y:S01]  /*00e0*/  UISETP.GE.U32.AND UP0, UPT, UR8, 0x2, UPT ;  /* 0x000000020800788c */ /* 0x000fe2000bf06070 */
[----:B------:R-:W-:Y:S01]  /*00f0*/  ISETP.NE.AND P0, PT, R7, RZ, PT ;  /* 0x000000ff0700720c */ /* 0x000fe20003f05270 */
[----:B0-----:R-:W-:-:S06]  /*0100*/  ULEA UR4, UR5, UR4, 0x18 ;  /* 0x0000000405047291 */ /* 0x001fcc000f8ec0ff */
[----:B------:R-:W-:-:S05]  /*0110*/  LEA R5, R7, UR4, 0x2 ;  /* 0x0000000407057c11 */ /* 0x000fca000f8e10ff */
[----:B--2---:R0:W-:Y:S01]  /*0120*/  STS [R5], R2 ;  /* 0x0000000205007388 */ /* 0x0041e20000000800 */
[----:B------:R-:W-:Y:S06]  /*0130*/  BAR.SYNC.DEFER_BLOCKING 0x0 ;  /* 0x0000000000007b1d */ /* 0x000fec0000010000 */
[----:B------:R-:W-:Y:S05]  /*0140*/  BRA.U !UP0, `(.L_x_13) ;  /* 0x0000000108347547 */ /* 0x000fea000b800000 */
[----:B------:R-:W-:-:S07]  /*0150*/  IMAD.MOV.U32 R0, RZ, RZ, 0x1 ;  /* 0x00000001ff007424 */ /* 0x000fce00078e00ff */
.L_x_14:
[----:B------:R-:W-:-:S05]  /*0160*/  SHF.L.U32 R8, R0, 0x1, RZ ;  /* 0x0000000100087819 */ /* 0x000fca00000006ff */
[----:B0-----:R-:W-:-:S05]  /*0170*/  VIADD R2, R8, 0xffffffff ;  /* 0xffffffff08027836 */ /* 0x001fca0000000000 */
[----:B------:R-:W-:-:S13]  /*0180*/  LOP3.LUT P1, RZ, R2, R7, RZ, 0xc0, !PT ;  /* 0x0000000702ff7212 */ /* 0x000fda000782c0ff */
[----:B------:R-:W-:Y:S01]  /*0190*/  @!P1 LEA R2, R0, R5, 0x2 ;  /* 0x0000000500029211 */ /* 0x000fe200078e10ff */
[----:B------:R-:W-:Y:S01]  /*01a0*/  @!P1 LDS R3, [R5] ;  /* 0x0000000005039984 */ /* 0x000fe20000000800 */
[----:B------:R-:W-:-:S04]  /*01b0*/  IMAD.MOV.U32 R0, RZ, RZ, R8 ;  /* 0x000000ffff007224 */ /* 0x000fc800078e0008 */
[----:B------:R-:W0:Y:S02]  /*01c0*/  @!P1 LDS R2, [R2] ;  /* 0x0000000002029984 */ /* 0x000e240000000800 */
[----:B0-----:R-:W-:-:S05]  /*01d0*/  @!P1 FADD R4, R2, R3 ;  /* 0x0000000302049221 */ /* 0x001fca0000000000 */
[----:B------:R1:W-:Y:S01]  /*01e0*/  @!P1 STS [R5], R4 ;  /* 0x0000000405009388 */ /* 0x0003e20000000800 */
[----:B------:R-:W-:Y:S01]  /*01f0*/  BAR.SYNC.DEFER_BLOCKING 0x0 ;  /* 0x0000000000007b1d */ /* 0x000fe20000010000 */
[----:B------:R-:W-:-:S13]  /*0200*/  ISETP.GE.U32.AND P1, PT, R8, UR8, PT ;  /* 0x0000000808007c0c */ /* 0x000fda000bf26070 */
[----:B-1----:R-:W-:Y:S05]  /*0210*/  @!P1 BRA `(.L_x_14) ;  /* 0xfffffffc00d09947 */ /* 0x002fea000383ffff */
.L_x_13:
        /* <DEDUP_REMOVED lines=9> */
.L_x_15:
        /* <DEDUP_REMOVED lines=13> */
.L_x_19:


//--------------------- .nv.shared.reserved.0     --------------------------
	.section	.nv.shared.reserved.0,"aw",@nobits
	.weak		__nv_reservedSMEM_offset_0_alias
	.size		__nv_reservedSMEM_offset_0_alias, 0, 64
	.other		__nv_reservedSMEM_offset_0_alias,@"STO_CUDA_RESERVED_SHARED STV_DEFAULT"
__nv_reservedSMEM_offset_0_alias:
	.zero		0
	.zero		64


//--------------------- .nv.shared._Z10cudaSumTwoPfS_i --------------------------
	.section	.nv.shared._Z10cudaSumTwoPfS_i,"aw",@nobits
	.sectionflags	@""
	.align	4
.nv.shared._Z10cudaSumTwoPfS_i:
	.zero		5120


//--------------------- .nv.shared._Z10cudaSumOnePfS_i --------------------------
	.section	.nv.shared._Z10cudaSumOnePfS_i,"aw",@nobits
	.sectionflags	@""
	.align	4
.nv.shared._Z10cudaSumOnePfS_i:
	.zero		5120


//--------------------- .nv.constant0._Z11cudaSumFourPfS_i --------------------------
	.section	.nv.constant0._Z11cudaSumFourPfS_i,"a",@progbits
	.sectionflags	@""
	.align	4
.nv.constant0._Z11cudaSumFourPfS_i:
	.zero		916


//--------------------- .nv.constant0._Z12cudaSumThreePfS_i --------------------------
	.section	.nv.constant0._Z12cudaSumThreePfS_i,"a",@progbits
	.sectionflags	@""
	.align	4
.nv.constant0._Z12cudaSumThreePfS_i:
	.zero		916


//--------------------- .nv.constant0._Z10cudaSumTwoPfS_i --------------------------
	.section	.nv.constant0._Z10cudaSumTwoPfS_i,"a",@progbits
	.sectionflags	@""
	.align	4
.nv.constant0._Z10cudaSumTwoPfS_i:
	.zero		916


//--------------------- .nv.constant0._Z10cudaSumOnePfS_i --------------------------
	.section	.nv.constant0._Z10cudaSumOnePfS_i,"a",@progbits
	.sectionflags	@""
	.align	4
.nv.constant0._Z10cudaSumOnePfS_i:
	.zero		916


//--------------------- SYMBOLS --------------------------

	.type		.nv.reservedSmem.offset0,@object
	.size		.nv.reservedSmem.offset0,0x4
	.type		.nv.reservedSmem.cap,@object
	.size		.nv.reservedSmem.cap,0x4
